	.headerflags	@"EF_CUDA_TEXMODE_UNIFIED EF_CUDA_64BIT_ADDRESS EF_CUDA_SM86 EF_CUDA_VIRTUAL_SM(EF_CUDA_SM86)"
	.elftype	@"ET_EXEC"


//--------------------- .nv.info                  --------------------------
	.section	.nv.info,"",@"SHT_CUDA_INFO"
	.align	4


	//----- nvinfo : EIATTR_REGCOUNT
	.align		4
        /*0000*/ 	.byte	0x04, 0x2f
        /*0002*/ 	.short	(.L_1 - .L_0)
	.align		4
.L_0:
        /*0004*/ 	.word	index@(triton_poi_fused__scaled_dot_product_flash_attention__to_copy_add_mean_mul_pow_rsqrt_4)
        /*0008*/ 	.word	0x00000015


	//----- nvinfo : EIATTR_MIN_STACK_SIZE
	.align		4
.L_1:
        /*000c*/ 	.byte	0x04, 0x12
        /*000e*/ 	.short	(.L_3 - .L_2)
	.align		4
.L_2:
        /*0010*/ 	.word	index@(triton_poi_fused__scaled_dot_product_flash_attention__to_copy_add_mean_mul_pow_rsqrt_4)
        /*0014*/ 	.word	0x00000000


	//----- nvinfo : EIATTR_FRAME_SIZE
	.align		4
.L_3:
        /*0018*/ 	.byte	0x04, 0x11
        /*001a*/ 	.short	(.L_5 - .L_4)
	.align		4
.L_4:
        /*001c*/ 	.word	index@(triton_poi_fused__scaled_dot_product_flash_attention__to_copy_add_mean_mul_pow_rsqrt_4)
        /*0020*/ 	.word	0x00000000


	//----- nvinfo : EIATTR_MIN_STACK_SIZE
	.align		4
.L_5:
        /*0024*/ 	.byte	0x04, 0x12
        /*0026*/ 	.short	(.L_7 - .L_6)
	.align		4
.L_6:
        /*0028*/ 	.word	index@(triton_poi_fused__scaled_dot_product_flash_attention__to_copy_add_mean_mul_pow_rsqrt_4)
        /*002c*/ 	.word	0x00000000
.L_7:


//--------------------- .nv.info.triton_poi_fused__scaled_dot_product_flash_attention__to_copy_add_mean_mul_pow_rsqrt_4 --------------------------
	.section	.nv.info.triton_poi_fused__scaled_dot_product_flash_attention__to_copy_add_mean_mul_pow_rsqrt_4,"",@"SHT_CUDA_INFO"
	.sectionflags	@""
	.align	4


	//----- nvinfo : EIATTR_CUDA_API_VERSION
	.align		4
        /*0000*/ 	.byte	0x04, 0x37
        /*0002*/ 	.short	(.L_9 - .L_8)
.L_8:
        /*0004*/ 	.word	0x0000007c


	//----- nvinfo : EIATTR_SW2861232_WAR
	.align		4
.L_9:
        /*0008*/ 	.byte	0x01, 0x35
	.zero		2


	//----- nvinfo : EIATTR_PARAM_CBANK
	.align		4
        /*000c*/ 	.byte	0x04, 0x0a
        /*000e*/ 	.short	(.L_11 - .L_10)
	.align		4
.L_10:
        /*0010*/ 	.word	index@(.nv.constant0.triton_poi_fused__scaled_dot_product_flash_attention__to_copy_add_mean_mul_pow_rsqrt_4)
        /*0014*/ 	.short	0x0160
        /*0016*/ 	.short	0x0040


	//----- nvinfo : EIATTR_CBANK_PARAM_SIZE
	.align		4
.L_11:
        /*0018*/ 	.byte	0x03, 0x19
        /*001a*/ 	.short	0x0040


	//----- nvinfo : EIATTR_KPARAM_INFO
	.align		4
        /*001c*/ 	.byte	0x04, 0x17
        /*001e*/ 	.short	(.L_13 - .L_12)
.L_12:
        /*0020*/ 	.word	0x00000000
        /*0024*/ 	.short	0x0007
        /*0026*/ 	.short	0x0038
        /*0028*/ 	.byte	0x00, 0xf4, 0x21, 0x00


	//----- nvinfo : EIATTR_KPARAM_INFO
	.align		4
.L_13:
        /*002c*/ 	.byte	0x04, 0x17
        /*002e*/ 	.short	(.L_15 - .L_14)
.L_14:
        /*0030*/ 	.word	0x00000000
        /*0034*/ 	.short	0x0006
        /*0036*/ 	.short	0x0030
        /*0038*/ 	.byte	0x00, 0xf0, 0x11, 0x00


	//----- nvinfo : EIATTR_KPARAM_INFO
	.align		4
.L_15:
        /*003c*/ 	.byte	0x04, 0x17
        /*003e*/ 	.short	(.L_17 - .L_16)
.L_16:
        /*0040*/ 	.word	0x00000000
        /*0044*/ 	.short	0x0005
        /*0046*/ 	.short	0x0028
        /*0048*/ 	.byte	0x00, 0xf4, 0x21, 0x00


	//----- nvinfo : EIATTR_KPARAM_INFO
	.align		4
.L_17:
        /*004c*/ 	.byte	0x04, 0x17
        /*004e*/ 	.short	(.L_19 - .L_18)
.L_18:
        /*0050*/ 	.word	0x00000000
        /*0054*/ 	.short	0x0004
        /*0056*/ 	.short	0x0020
        /*0058*/ 	.byte	0x00, 0xf4, 0x21, 0x00


	//----- nvinfo : EIATTR_KPARAM_INFO
	.align		4
.L_19:
        /*005c*/ 	.byte	0x04, 0x17
        /*005e*/ 	.short	(.L_21 - .L_20)
.L_20:
        /*0060*/ 	.word	0x00000000
        /*0064*/ 	.short	0x0003
        /*0066*/ 	.short	0x0018
        /*0068*/ 	.byte	0x00, 0xf4, 0x21, 0x00


	//----- nvinfo : EIATTR_KPARAM_INFO
	.align		4
.L_21:
        /*006c*/ 	.byte	0x04, 0x17
        /*006e*/ 	.short	(.L_23 - .L_22)
.L_22:
        /*0070*/ 	.word	0x00000000
        /*0074*/ 	.short	0x0002
        /*0076*/ 	.short	0x0010
        /*0078*/ 	.byte	0x00, 0xf4, 0x21, 0x00


	//----- nvinfo : EIATTR_KPARAM_INFO
	.align		4
.L_23:
        /*007c*/ 	.byte	0x04, 0x17
        /*007e*/ 	.short	(.L_25 - .L_24)
.L_24:
        /*0080*/ 	.word	0x00000000
        /*0084*/ 	.short	0x0001
        /*0086*/ 	.short	0x0008
        /*0088*/ 	.byte	0x00, 0xf4, 0x21, 0x00


	//----- nvinfo : EIATTR_KPARAM_INFO
	.align		4
.L_25:
        /*008c*/ 	.byte	0x04, 0x17
        /*008e*/ 	.short	(.L_27 - .L_26)
.L_26:
        /*0090*/ 	.word	0x00000000
        /*0094*/ 	.short	0x0000
        /*0096*/ 	.short	0x0000
        /*0098*/ 	.byte	0x00, 0xf4, 0x21, 0x00


	//----- nvinfo : EIATTR_MAXREG_COUNT
	.align		4
.L_27:
        /*009c*/ 	.byte	0x03, 0x1b
        /*009e*/ 	.short	0x00ff


	//----- nvinfo : EIATTR_EXIT_INSTR_OFFSETS
	.align		4
        /*00a0*/ 	.byte	0x04, 0x1c
        /*00a2*/ 	.short	(.L_29 - .L_28)


	//   ....[0]....
.L_28:
        /*00a4*/ 	.word	0x00000510


	//----- nvinfo : EIATTR_REQNTID
	.align		4
.L_29:
        /*00a8*/ 	.byte	0x04, 0x10
        /*00aa*/ 	.short	(.L_31 - .L_30)
.L_30:
        /*00ac*/ 	.word	0x00000080
        /*00b0*/ 	.word	0x00000001
        /*00b4*/ 	.word	0x00000001
.L_31:


//--------------------- .nv.callgraph             --------------------------
	.section	.nv.callgraph,"",@"SHT_CUDA_CALLGRAPH"
	.align	4
	.sectionentsize	8
	.align		4
        /*0000*/ 	.word	0x00000000
	.align		4
        /*0004*/ 	.word	0xffffffff
	.align		4
        /*0008*/ 	.word	0x00000000
	.align		4
        /*000c*/ 	.word	0xfffffffe
	.align		4
        /*0010*/ 	.word	0x00000000
	.align		4
        /*0014*/ 	.word	0xfffffffd
	.align		4
        /*0018*/ 	.word	0x00000000
	.align		4
        /*001c*/ 	.word	0xfffffffc


//--------------------- .nv.rel.action            --------------------------
	.section	.nv.rel.action,"",@"SHT_CUDA_RELOCINFO"
	.align	8
	.sectionentsize	8
        /*0000*/ 	.byte	0x73, 0x00, 0x00, 0x00, 0x00, 0x00, 0x00, 0x00, 0x00, 0x00, 0x00, 0x11, 0x25, 0x00, 0x05, 0x36


//--------------------- .nv.constant0.triton_poi_fused__scaled_dot_product_flash_attention__to_copy_add_mean_mul_pow_rsqrt_4 --------------------------
	.section	.nv.constant0.triton_poi_fused__scaled_dot_product_flash_attention__to_copy_add_mean_mul_pow_rsqrt_4,"a",@progbits
	.sectionflags	@""
	.align	4
.nv.constant0.triton_poi_fused__scaled_dot_product_flash_attention__to_copy_add_mean_mul_pow_rsqrt_4:
	.zero		416


//--------------------- .text.triton_poi_fused__scaled_dot_product_flash_attention__to_copy_add_mean_mul_pow_rsqrt_4 --------------------------
	.section	.text.triton_poi_fused__scaled_dot_product_flash_attention__to_copy_add_mean_mul_pow_rsqrt_4,"ax",@progbits
	.sectioninfo	@"SHI_REGISTERS=21"
	.align	128
        .global         triton_poi_fused__scaled_dot_product_flash_attention__to_copy_add_mean_mul_pow_rsqrt_4
        .type           triton_poi_fused__scaled_dot_product_flash_attention__to_copy_add_mean_mul_pow_rsqrt_4,@function
        .size           triton_poi_fused__scaled_dot_product_flash_attention__to_copy_add_mean_mul_pow_rsqrt_4,(.L_x_1 - triton_poi_fused__scaled_dot_product_flash_attention__to_copy_add_mean_mul_pow_rsqrt_4)
        .other          triton_poi_fused__scaled_dot_product_flash_attention__to_copy_add_mean_mul_pow_rsqrt_4,@"STO_CUDA_ENTRY STV_DEFAULT"
triton_poi_fused__scaled_dot_product_flash_attention__to_copy_add_mean_mul_pow_rsqrt_4:
.text.triton_poi_fused__scaled_dot_product_flash_attention__to_copy_add_mean_mul_pow_rsqrt_4:
[----:B------:R-:W-:Y:S02]  /*0000*/  IMAD.MOV.U32 R1, RZ, RZ, c[0x0][0x28] ;  /* 0x00000a00ff017624 */ /* 0x000fe400078e00ff */
[----:B------:R-:W0:Y:S01]  /*0010*/  S2R R0, SR_TID.X ;  /* 0x0000000000007919 */ /* 0x000e220000002100 */
[----:B------:R-:W-:-:S03]  /*0020*/  ULDC.64 UR4, c[0x0][0x118] ;  /* 0x0000460000047ab9 */ /* 0x000fc60000000a00 */
[----:B------:R-:W1:Y:S01]  /*0030*/  S2R R3, SR_CTAID.X ;  /* 0x0000000000037919 */ /* 0x000e620000002500 */
[----:B0-----:R-:W-:-:S05]  /*0040*/  IMAD.SHL.U32 R0, R0, 0x4, RZ ;  /* 0x0000000400007824 */ /* 0x001fca00078e00ff */
[----:B------:R-:W-:-:S05]  /*0050*/  LOP3.LUT R0, R0, 0x1fc, RZ, 0xc0, !PT ;  /* 0x000001fc00007812 */ /* 0x000fca00078ec0ff */
[----:B-1----:R-:W-:Y:S02]  /*0060*/  IMAD R3, R3, 0x200, R0 ;  /* 0x0000020003037824 */ /* 0x002fe400078e0200 */
[----:B------:R-:W-:Y:S02]  /*0070*/  IMAD.MOV.U32 R0, RZ, RZ, 0x2 ;  /* 0x00000002ff007424 */ /* 0x000fe400078e00ff */
[----:B------:R-:W-:-:S05]  /*0080*/  IMAD.HI R2, R3, 0x2aaaaaab, RZ ;  /* 0x2aaaaaab03027827 */ /* 0x000fca00078e02ff */
[----:B------:R-:W-:-:S04]  /*0090*/  SHF.R.U32.HI R5, RZ, 0x1f, R2 ;  /* 0x0000001fff057819 */ /* 0x000fc80000011602 */
[----:B------:R-:W-:-:S05]  /*00a0*/  LEA.HI.SX32 R7, R2, R5, 0x17 ;  /* 0x0000000502077211 */ /* 0x000fca00078fbaff */
[----:B------:R-:W-:-:S06]  /*00b0*/  IMAD.WIDE R12, R7, R0, c[0x0][0x168] ;  /* 0x00005a00070c7625 */ /* 0x000fcc00078e0200 */
[----:B------:R-:W2:Y:S01]  /*00c0*/  LDG.E.EL.U16 R12, [R12.64] ;  /* 0x000000040c0c7981 */ /* 0x000ea2000c2e1500 */
[----:B------:R-:W-:-:S06]  /*00d0*/  IMAD.WIDE R14, R7, R0, c[0x0][0x170] ;  /* 0x00005c00070e7625 */ /* 0x000fcc00078e0200 */
[----:B------:R0:W3:Y:S01]  /*00e0*/  LDG.E.EL.U16 R14, [R14.64] ;  /* 0x000000040e0e7981 */ /* 0x0000e2000c2e1500 */
[----:B------:R-:W-:Y:S01]  /*00f0*/  MOV R4, 0x4 ;  /* 0x0000000400047802 */ /* 0x000fe20000000f00 */
[----:B------:R-:W-:-:S04]  /*0100*/  IMAD R9, R7, -0xc00, R3 ;  /* 0xfffff40007097824 */ /* 0x000fc800078e0203 */
[----:B------:R-:W-:-:S04]  /*0110*/  IMAD.WIDE R4, R3, R4, c[0x0][0x160] ;  /* 0x0000580003047625 */ /* 0x000fc800078e0204 */
[CC--:B------:R-:W-:Y:S02]  /*0120*/  IMAD.WIDE R10, R9.reuse, R0.reuse, c[0x0][0x178] ;  /* 0x00005e00090a7625 */ /* 0x0c0fe400078e0200 */
[----:B------:R-:W4:Y:S02]  /*0130*/  LDG.E.128 R4, [R4.64] ;  /* 0x0000000404047981 */ /* 0x000f24000c1e1d00 */
[----:B------:R-:W-:Y:S02]  /*0140*/  IMAD.WIDE R8, R9, R0, c[0x0][0x180] ;  /* 0x0000600009087625 */ /* 0x000fe400078e0200 */
[----:B------:R-:W5:Y:S04]  /*0150*/  LDG.E.EL.64 R10, [R10.64] ;  /* 0x000000040a0a7981 */ /* 0x000f68000c2e1b00 */
[----:B------:R-:W4:Y:S01]  /*0160*/  LDG.E.EL.64 R8, [R8.64] ;  /* 0x0000000408087981 */ /* 0x000f22000c2e1b00 */
[----:B--2---:R-:W-:-:S05]  /*0170*/  IMAD.U32 R2, R12, 0x10000, RZ ;  /* 0x000100000c027824 */ /* 0x004fca00078e00ff */
[----:B------:R-:W-:-:S04]  /*0180*/  FSETP.GE.AND P0, PT, R2, RZ, PT ;  /* 0x000000ff0200720b */ /* 0x000fc80003f06000 */
[----:B------:R-:W-:Y:S02]  /*0190*/  SEL R13, R12, RZ, !P0 ;  /* 0x000000ff0c0d7207 */ /* 0x000fe40004000000 */
[----:B------:R-:W-:-:S03]  /*01a0*/  FSETP.GE.AND P0, PT, R2, RZ, PT ;  /* 0x000000ff0200720b */ /* 0x000fc60003f06000 */
[----:B0-----:R-:W-:Y:S01]  /*01b0*/  IMAD.U32 R15, R13, 0x10000, RZ ;  /* 0x000100000d0f7824 */ /* 0x001fe200078e00ff */
[----:B------:R-:W-:Y:S01]  /*01c0*/  SEL R12, R12, RZ, !P0 ;  /* 0x000000ff0c0c7207 */ /* 0x000fe20004000000 */
[----:B---3--:R-:W-:Y:S02]  /*01d0*/  IMAD.U32 R13, R14, 0x10000, RZ ;  /* 0x000100000e0d7824 */ /* 0x008fe400078e00ff */
[----:B------:R-:W-:Y:S01]  /*01e0*/  FADD R15, RZ, -R15 ;  /* 0x8000000fff0f7221 */ /* 0x000fe20000000000 */
[----:B------:R-:W-:Y:S02]  /*01f0*/  SHF.L.U32 R12, R12, 0x10, RZ ;  /* 0x000000100c0c7819 */ /* 0x000fe400000006ff */
[----:B------:R-:W-:Y:S02]  /*0200*/  FSETP.GTU.AND P2, PT, R13, RZ, PT ;  /* 0x000000ff0d00720b */ /* 0x000fe40003f4c000 */
[----:B------:R-:W-:Y:S01]  /*0210*/  FSETP.NAN.AND P1, PT, R15, R15, PT ;  /* 0x0000000f0f00720b */ /* 0x000fe20003f28000 */
[----:B------:R-:W-:Y:S01]  /*0220*/  FADD R12, RZ, -R12 ;  /* 0x8000000cff0c7221 */ /* 0x000fe20000000000 */
[----:B------:R-:W-:-:S02]  /*0230*/  SEL R2, R14, RZ, P2 ;  /* 0x000000ff0e027207 */ /* 0x000fc40001000000 */
[----:B------:R-:W-:Y:S01]  /*0240*/  FSETP.GTU.AND P0, PT, R13, RZ, PT ;  /* 0x000000ff0d00720b */ /* 0x000fe20003f0c000 */
[----:B----4-:R-:W-:Y:S01]  /*0250*/  IMAD.U32 R16, R9, 0x10000, RZ ;  /* 0x0001000009107824 */ /* 0x010fe200078e00ff */
[----:B------:R-:W-:Y:S01]  /*0260*/  I2FP.F32.S32 R4, R4 ;  /* 0x0000000400047245 */ /* 0x000fe20000201400 */
[----:B------:R-:W-:Y:S01]  /*0270*/  IMAD.U32 R2, R2, 0x10000, RZ ;  /* 0x0001000002027824 */ /* 0x000fe200078e00ff */
[----:B------:R-:W-:Y:S02]  /*0280*/  SEL R14, R14, RZ, P0 ;  /* 0x000000ff0e0e7207 */ /* 0x000fe40000000000 */
[----:B------:R-:W-:Y:S01]  /*0290*/  I2FP.F32.S32 R18, R7 ;  /* 0x0000000700127245 */ /* 0x000fe20000201400 */
[----:B------:R-:W-:Y:S01]  /*02a0*/  IMAD.U32 R7, R8, 0x10000, RZ ;  /* 0x0001000008077824 */ /* 0x000fe200078e00ff */
[----:B------:R-:W-:Y:S01]  /*02b0*/  FSETP.GT.AND P2, PT, R15, R2, PT ;  /* 0x000000020f00720b */ /* 0x000fe20003f44000 */
[----:B------:R-:W-:Y:S01]  /*02c0*/  IMAD.U32 R13, R14, 0x10000, RZ ;  /* 0x000100000e0d7824 */ /* 0x000fe200078e00ff */
[----:B------:R-:W-:-:S02]  /*02d0*/  PRMT R14, R9, 0x7632, R14 ;  /* 0x00007632090e7816 */ /* 0x000fc4000000000e */
[----:B------:R-:W-:Y:S02]  /*02e0*/  @!P1 FSEL R15, R15, R2, P2 ;  /* 0x000000020f0f9208 */ /* 0x000fe40001000000 */
[----:B------:R-:W-:Y:S01]  /*02f0*/  FSETP.NAN.AND P1, PT, R12, R12, PT ;  /* 0x0000000c0c00720b */ /* 0x000fe20003f28000 */
[----:B------:R-:W-:Y:S01]  /*0300*/  IMAD.U32 R9, R14, 0x10000, RZ ;  /* 0x000100000e097824 */ /* 0x000fe200078e00ff */
[----:B------:R-:W-:Y:S01]  /*0310*/  FSETP.GT.AND P2, PT, R12, R13, PT ;  /* 0x0000000d0c00720b */ /* 0x000fe20003f44000 */
[----:B------:R-:W-:Y:S01]  /*0320*/  FMUL R15, R15, 0.0078740157186985015869 ;  /* 0x3c0102040f0f7820 */ /* 0x000fe20000400000 */
[----:B------:R-:W-:Y:S02]  /*0330*/  I2FP.F32.S32 R2, R6 ;  /* 0x0000000600027245 */ /* 0x000fe40000201400 */
[----:B------:R-:W-:Y:S02]  /*0340*/  I2FP.F32.S32 R6, R5 ;  /* 0x0000000500067245 */ /* 0x000fe40000201400 */
[----:B------:R-:W-:-:S02]  /*0350*/  FSETP.GT.AND P0, PT, R15, 9.9999997473787516356e-06, PT ;  /* 0x3727c5ac0f00780b */ /* 0x000fc40003f04000 */
[C---:B-----5:R-:W-:Y:S02]  /*0360*/  PRMT R5, R11.reuse, 0x7632, R5 ;  /* 0x000076320b057816 */ /* 0x060fe40000000005 */
[----:B------:R-:W-:Y:S02]  /*0370*/  SHF.L.U32 R11, R11, 0x10, RZ ;  /* 0x000000100b0b7819 */ /* 0x000fe400000006ff */
[----:B------:R-:W-:Y:S02]  /*0380*/  @!P1 FSEL R12, R12, R13, P2 ;  /* 0x0000000d0c0c9208 */ /* 0x000fe40001000000 */
[----:B------:R-:W-:-:S03]  /*0390*/  FSETP.NAN.AND P1, PT, R15, R15, PT ;  /* 0x0000000f0f00720b */ /* 0x000fc60003f28000 */
[----:B------:R-:W-:Y:S02]  /*03a0*/  FMUL R13, R12, 0.0078740157186985015869 ;  /* 0x3c0102040c0d7820 */ /* 0x000fe40000400000 */
[----:B------:R-:W-:-:S03]  /*03b0*/  @!P0 FSEL R15, R15, 9.9999997473787516356e-06, P1 ;  /* 0x3727c5ac0f0f8808 */ /* 0x000fc60000800000 */
[C---:B------:R-:W-:Y:S02]  /*03c0*/  FSETP.GT.AND P0, PT, R13.reuse, 9.9999997473787516356e-06, PT ;  /* 0x3727c5ac0d00780b */ /* 0x040fe40003f04000 */
[----:B------:R-:W-:Y:S01]  /*03d0*/  FSETP.NAN.AND P1, PT, R13, R13, PT ;  /* 0x0000000d0d00720b */ /* 0x000fe20003f28000 */
[----:B------:R-:W-:Y:S01]  /*03e0*/  FMUL R12, R4, R15 ;  /* 0x0000000f040c7220 */ /* 0x000fe20000400000 */
[----:B------:R-:W-:Y:S01]  /*03f0*/  FMUL R15, R15, R2 ;  /* 0x000000020f0f7220 */ /* 0x000fe20000400000 */
[C---:B------:R-:W-:Y:S01]  /*0400*/  PRMT R2, R10.reuse, 0x7632, R2 ;  /* 0x000076320a027816 */ /* 0x040fe20000000002 */
[----:B------:R-:W-:Y:S01]  /*0410*/  IMAD.U32 R10, R10, 0x10000, RZ ;  /* 0x000100000a0a7824 */ /* 0x000fe200078e00ff */
[----:B------:R-:W-:Y:S02]  /*0420*/  PRMT R4, R8, 0x7632, R4 ;  /* 0x0000763208047816 */ /* 0x000fe40000000004 */
[----:B------:R-:W-:Y:S01]  /*0430*/  SHF.L.U32 R8, R5, 0x10, RZ ;  /* 0x0000001005087819 */ /* 0x000fe200000006ff */
[----:B------:R-:W-:Y:S01]  /*0440*/  IMAD.U32 R2, R2, 0x10000, RZ ;  /* 0x0001000002027824 */ /* 0x000fe200078e00ff */
[----:B------:R-:W-:Y:S01]  /*0450*/  FFMA R7, R10, R12, R7 ;  /* 0x0000000c0a077223 */ /* 0x000fe20000000007 */
[----:B------:R-:W-:Y:S01]  /*0460*/  IMAD.U32 R5, R4, 0x10000, RZ ;  /* 0x0001000004057824 */ /* 0x000fe200078e00ff */
[----:B------:R-:W-:-:S05]  /*0470*/  @!P0 FSEL R13, R13, 9.9999997473787516356e-06, P1 ;  /* 0x3727c5ac0d0d8808 */ /* 0x000fca0000800000 */
[----:B------:R-:W-:Y:S01]  /*0480*/  FMUL R6, R6, R13 ;  /* 0x0000000d06067220 */ /* 0x000fe20000400000 */
[----:B------:R-:W-:-:S03]  /*0490*/  FMUL R18, R13, R18 ;  /* 0x000000120d127220 */ /* 0x000fc60000400000 */
[----:B------:R-:W-:Y:S01]  /*04a0*/  FFMA R2, R2, R6, R5 ;  /* 0x0000000602027223 */ /* 0x000fe20000000005 */
[----:B------:R-:W-:Y:S01]  /*04b0*/  FFMA R5, R11, R15, R16 ;  /* 0x0000000f0b057223 */ /* 0x000fe20000000010 */
[----:B------:R-:W-:-:S03]  /*04c0*/  FFMA R8, R8, R18, R9 ;  /* 0x0000001208087223 */ /* 0x000fc60000000009 */
[----:B------:R-:W-:Y:S01]  /*04d0*/  F2FP.BF16.PACK_AB R4, R2, R7 ;  /* 0x000000070204723e */ /* 0x000fe200000010ff */
[----:B------:R-:W-:Y:S01]  /*04e0*/  IMAD.WIDE R2, R3, R0, c[0x0][0x188] ;  /* 0x0000620003027625 */ /* 0x000fe200078e0200 */
[----:B------:R-:W-:-:S05]  /*04f0*/  F2FP.BF16.PACK_AB R5, R8, R5 ;  /* 0x000000050805723e */ /* 0x000fca00000010ff */
[----:B------:R-:W-:Y:S01]  /*0500*/  STG.E.64 [R2.64], R4 ;  /* 0x0000000402007986 */ /* 0x000fe2000c101b04 */
[----:B------:R-:W-:Y:S05]  /*0510*/  EXIT ;  /* 0x000000000000794d */ /* 0x000fea0003800000 */
.L_x_0:
[----:B------:R-:W-:-:S00]  /*0520*/  BRA `(.L_x_0) ;  /* 0xfffffff000007947 */ /* 0x000fc0000383ffff */
[----:B------:R-:W-:-:S00]  /*0530*/  NOP ;  /* 0x0000000000007918 */ /* 0x000fc00000000000 */
        /* <DEDUP_REMOVED lines=12> */
.L_x_1:
